	.headerflags	@"EF_CUDA_TEXMODE_UNIFIED EF_CUDA_64BIT_ADDRESS EF_CUDA_ACCELERATORS EF_CUDA_SM90 EF_CUDA_VIRTUAL_SM(EF_CUDA_SM90)"
	.elftype	@"ET_EXEC"


//--------------------- .nv.info                  --------------------------
	.section	.nv.info,"",@"SHT_CUDA_INFO"
	.align	4


	//----- nvinfo : EIATTR_REGCOUNT
	.align		4
        /*0000*/ 	.byte	0x04, 0x2f
        /*0002*/ 	.short	(.L_2 - .L_1)
	.align		4
.L_1:
        /*0004*/ 	.word	index@(triton_poi_fused_native_layer_norm_8)
        /*0008*/ 	.word	0x00000010


	//----- nvinfo : EIATTR_MIN_STACK_SIZE
	.align		4
.L_2:
        /*000c*/ 	.byte	0x04, 0x12
        /*000e*/ 	.short	(.L_4 - .L_3)
	.align		4
.L_3:
        /*0010*/ 	.word	index@(triton_poi_fused_native_layer_norm_8)
        /*0014*/ 	.word	0x00000000


	//----- nvinfo : EIATTR_FRAME_SIZE
	.align		4
.L_4:
        /*0018*/ 	.byte	0x04, 0x11
        /*001a*/ 	.short	(.L_6 - .L_5)
	.align		4
.L_5:
        /*001c*/ 	.word	index@(triton_poi_fused_native_layer_norm_8)
        /*0020*/ 	.word	0x00000000


	//----- nvinfo : EIATTR_MIN_STACK_SIZE
	.align		4
.L_6:
        /*0024*/ 	.byte	0x04, 0x12
        /*0026*/ 	.short	(.L_8 - .L_7)
	.align		4
.L_7:
        /*0028*/ 	.word	index@(triton_poi_fused_native_layer_norm_8)
        /*002c*/ 	.word	0x00000000
.L_8:


//--------------------- .nv.info.triton_poi_fused_native_layer_norm_8 --------------------------
	.section	.nv.info.triton_poi_fused_native_layer_norm_8,"",@"SHT_CUDA_INFO"
	.sectionflags	@""
	.align	4


	//----- nvinfo : EIATTR_CUDA_API_VERSION
	.align		4
        /*0000*/ 	.byte	0x04, 0x37
        /*0002*/ 	.short	(.L_10 - .L_9)
.L_9:
        /*0004*/ 	.word	0x0000007c


	//----- nvinfo : EIATTR_KPARAM_INFO
	.align		4
.L_10:
        /*0008*/ 	.byte	0x04, 0x17
        /*000a*/ 	.short	(.L_12 - .L_11)
.L_11:
        /*000c*/ 	.word	0x00000000
        /*0010*/ 	.short	0x0003
        /*0012*/ 	.short	0x0018
        /*0014*/ 	.byte	0x00, 0xf0, 0x11, 0x00


	//----- nvinfo : EIATTR_KPARAM_INFO
	.align		4
.L_12:
        /*0018*/ 	.byte	0x04, 0x17
        /*001a*/ 	.short	(.L_14 - .L_13)
.L_13:
        /*001c*/ 	.word	0x00000000
        /*0020*/ 	.short	0x0002
        /*0022*/ 	.short	0x0010
        /*0024*/ 	.byte	0x00, 0xf4, 0x21, 0x00


	//----- nvinfo : EIATTR_KPARAM_INFO
	.align		4
.L_14:
        /*0028*/ 	.byte	0x04, 0x17
        /*002a*/ 	.short	(.L_16 - .L_15)
.L_15:
        /*002c*/ 	.word	0x00000000
        /*0030*/ 	.short	0x0001
        /*0032*/ 	.short	0x0008
        /*0034*/ 	.byte	0x00, 0xf4, 0x21, 0x00


	//----- nvinfo : EIATTR_KPARAM_INFO
	.align		4
.L_16:
        /*0038*/ 	.byte	0x04, 0x17
        /*003a*/ 	.short	(.L_18 - .L_17)
.L_17:
        /*003c*/ 	.word	0x00000000
        /*0040*/ 	.short	0x0000
        /*0042*/ 	.short	0x0000
        /*0044*/ 	.byte	0x00, 0xf4, 0x21, 0x00


	//----- nvinfo : EIATTR_SPARSE_MMA_MASK
	.align		4
.L_18:
        /*0048*/ 	.byte	0x03, 0x50
        /*004a*/ 	.short	0x0000


	//----- nvinfo : EIATTR_MAXREG_COUNT
	.align		4
        /*004c*/ 	.byte	0x03, 0x1b
        /*004e*/ 	.short	0x00ff


	//----- nvinfo : EIATTR_EXIT_INSTR_OFFSETS
	.align		4
        /*0050*/ 	.byte	0x04, 0x1c
        /*0052*/ 	.short	(.L_20 - .L_19)


	//   ....[0]....
.L_19:
        /*0054*/ 	.word	0x00000250


	//   ....[1]....
        /*0058*/ 	.word	0x00000290


	//----- nvinfo : EIATTR_REQNTID
	.align		4
.L_20:
        /*005c*/ 	.byte	0x04, 0x10
        /*005e*/ 	.short	(.L_22 - .L_21)
.L_21:
        /*0060*/ 	.word	0x00000020
        /*0064*/ 	.word	0x00000001
        /*0068*/ 	.word	0x00000001


	//----- nvinfo : EIATTR_CBANK_PARAM_SIZE
	.align		4
.L_22:
        /*006c*/ 	.byte	0x03, 0x19
        /*006e*/ 	.short	0x001c


	//----- nvinfo : EIATTR_PARAM_CBANK
	.align		4
        /*0070*/ 	.byte	0x04, 0x0a
        /*0072*/ 	.short	(.L_24 - .L_23)
	.align		4
.L_23:
        /*0074*/ 	.word	index@(.nv.constant0.triton_poi_fused_native_layer_norm_8)
        /*0078*/ 	.short	0x0210
        /*007a*/ 	.short	0x001c


	//----- nvinfo : EIATTR_SW_WAR
	.align		4
.L_24:
        /*007c*/ 	.byte	0x04, 0x36
        /*007e*/ 	.short	(.L_26 - .L_25)
.L_25:
        /*0080*/ 	.word	0x00000008
.L_26:


//--------------------- .nv.callgraph             --------------------------
	.section	.nv.callgraph,"",@"SHT_CUDA_CALLGRAPH"
	.align	4
	.sectionentsize	8
	.align		4
        /*0000*/ 	.word	0x00000000
	.align		4
        /*0004*/ 	.word	0xffffffff
	.align		4
        /*0008*/ 	.word	0x00000000
	.align		4
        /*000c*/ 	.word	0xfffffffe
	.align		4
        /*0010*/ 	.word	0x00000000
	.align		4
        /*0014*/ 	.word	0xfffffffd
	.align		4
        /*0018*/ 	.word	0x00000000
	.align		4
        /*001c*/ 	.word	0xfffffffc


//--------------------- .nv.constant4             --------------------------
	.section	.nv.constant4,"a",@progbits
	.align	8
	.align		8
.nv.constant4:
        /*0000*/ 	.dword	_$_str


//--------------------- .text.triton_poi_fused_native_layer_norm_8 --------------------------
	.section	.text.triton_poi_fused_native_layer_norm_8,"ax",@progbits
	.align	128
        .global         triton_poi_fused_native_layer_norm_8
        .type           triton_poi_fused_native_layer_norm_8,@function
        .size           triton_poi_fused_native_layer_norm_8,(.L_x_1 - triton_poi_fused_native_layer_norm_8)
        .other          triton_poi_fused_native_layer_norm_8,@"STO_CUDA_ENTRY STV_DEFAULT"
triton_poi_fused_native_layer_norm_8:
.text.triton_poi_fused_native_layer_norm_8:
[----:B------:R-:W0:Y:S02]  /*0000*/  LDC R1, c[0x0][0x28] ;  /* 0x00000a00ff017b82 */ /* 0x000e240000000800 */
[----:B------:R-:W1:Y:S01]  /*0010*/  S2R R10, SR_TID.X ;  /* 0x00000000000a7919 */ /* 0x000e620000002100 */
[----:B------:R-:W2:Y:S01]  /*0020*/  LDC.64 R2, c[0x0][0x210] ;  /* 0x00008400ff027b82 */ /* 0x000ea20000000a00 */
[----:B------:R-:W-:Y:S01]  /*0030*/  CS2R R6, SRZ ;  /* 0x0000000000067805 */ /* 0x000fe2000001ff00 */
[----:B------:R-:W-:Y:S01]  /*0040*/  ULDC.64 UR4, c[0x0][0x208] ;  /* 0x0000820000047ab9 */ /* 0x000fe20000000a00 */
[----:B------:R-:W3:Y:S01]  /*0050*/  S2R R9, SR_CTAID.X ;  /* 0x0000000000097919 */ /* 0x000ee20000002500 */
[----:B------:R-:W-:Y:S02]  /*0060*/  MOV R8, RZ ;  /* 0x000000ff00087202 */ /* 0x000fe40000000f00 */
[----:B-1----:R-:W-:-:S04]  /*0070*/  LOP3.LUT R0, R10, 0xf, RZ, 0xc0, !PT ;  /* 0x0000000f0a007812 */ /* 0x002fc800078ec0ff */
[----:B---3--:R-:W-:Y:S01]  /*0080*/  LEA R9, R9, R0, 0x4 ;  /* 0x0000000009097211 */ /* 0x008fe200078e20ff */
[----:B------:R-:W-:-:S03]  /*0090*/  HFMA2.MMA R0, -RZ, RZ, 0, 0 ;  /* 0x00000000ff007435 */ /* 0x000fc600000001ff */
[C---:B------:R-:W-:Y:S02]  /*00a0*/  ISETP.GE.AND P0, PT, R9.reuse, 0x10, PT ;  /* 0x000000100900780c */ /* 0x040fe40003f06270 */
[----:B------:R-:W-:-:S05]  /*00b0*/  SHF.L.U32 R5, R9, 0x2, RZ ;  /* 0x0000000209057819 */ /* 0x000fca00000006ff */
[----:B--2---:R-:W-:-:S06]  /*00c0*/  IMAD.WIDE R2, R5, 0x4, R2 ;  /* 0x0000000405027825 */ /* 0x004fcc00078e0202 */
[----:B------:R-:W2:Y:S04]  /*00d0*/  @!P0 LDG.E.EL R0, desc[UR4][R2.64] ;  /* 0x0000000402008981 */ /* 0x000ea8000c2e1900 */
[----:B------:R-:W2:Y:S04]  /*00e0*/  @!P0 LDG.E.EL R7, desc[UR4][R2.64+0x4] ;  /* 0x0000040402078981 */ /* 0x000ea8000c2e1900 */
[----:B------:R-:W3:Y:S04]  /*00f0*/  @!P0 LDG.E.EL R6, desc[UR4][R2.64+0x8] ;  /* 0x0000080402068981 */ /* 0x000ee8000c2e1900 */
[----:B------:R-:W4:Y:S01]  /*0100*/  @!P0 LDG.E.EL R8, desc[UR4][R2.64+0xc] ;  /* 0x00000c0402088981 */ /* 0x000f22000c2e1900 */
[----:B------:R-:W-:-:S04]  /*0110*/  LOP3.LUT P0, RZ, R10, 0x10, RZ, 0xc0, !PT ;  /* 0x000000100aff7812 */ /* 0x000fc8000780c0ff */
[----:B------:R-:W-:Y:S01]  /*0120*/  ISETP.LT.AND P0, PT, R9, 0x10, !P0 ;  /* 0x000000100900780c */ /* 0x000fe20004701270 */
[----:B--2---:R-:W-:-:S04]  /*0130*/  FADD R5, R7, R0 ;  /* 0x0000000007057221 */ /* 0x004fc80000000000 */
[----:B---3--:R-:W-:Y:S02]  /*0140*/  FADD R11, R5, R6 ;  /* 0x00000006050b7221 */ /* 0x008fe40000000000 */
[----:B------:R-:W1:Y:S02]  /*0150*/  LDC.64 R4, c[0x0][0x218] ;  /* 0x00008600ff047b82 */ /* 0x000e640000000a00 */
[----:B----4-:R-:W-:-:S04]  /*0160*/  FADD R11, R11, R8 ;  /* 0x000000080b0b7221 */ /* 0x010fc80000000000 */
[----:B------:R-:W-:-:S04]  /*0170*/  FMUL R13, R11, 0.25 ;  /* 0x3e8000000b0d7820 */ /* 0x000fc80000400000 */
[C---:B------:R-:W-:Y:S01]  /*0180*/  FADD R7, -R13.reuse, R7 ;  /* 0x000000070d077221 */ /* 0x040fe20000000100 */
[C---:B------:R-:W-:Y:S01]  /*0190*/  FADD R0, -R13.reuse, R0 ;  /* 0x000000000d007221 */ /* 0x040fe20000000100 */
[C---:B------:R-:W-:Y:S01]  /*01a0*/  FADD R6, -R13.reuse, R6 ;  /* 0x000000060d067221 */ /* 0x040fe20000000100 */
[----:B------:R-:W-:Y:S01]  /*01b0*/  FADD R11, -R13, R8 ;  /* 0x000000080d0b7221 */ /* 0x000fe20000000100 */
[----:B------:R-:W-:-:S04]  /*01c0*/  FMUL R7, R7, R7 ;  /* 0x0000000707077220 */ /* 0x000fc80000400000 */
[----:B------:R-:W-:-:S04]  /*01d0*/  FFMA R7, R0, R0, R7 ;  /* 0x0000000000077223 */ /* 0x000fc80000000007 */
[----:B------:R-:W-:Y:S02]  /*01e0*/  FFMA R0, R6, R6, R7 ;  /* 0x0000000606007223 */ /* 0x000fe40000000007 */
[----:B------:R-:W2:Y:S01]  /*01f0*/  LDC.64 R6, c[0x0][0x220] ;  /* 0x00008800ff067b82 */ /* 0x000ea20000000a00 */
[----:B-1----:R-:W-:Y:S01]  /*0200*/  IMAD.WIDE R2, R9, 0x4, R4 ;  /* 0x0000000409027825 */ /* 0x002fe200078e0204 */
[----:B------:R-:W-:-:S03]  /*0210*/  HFMA2.MMA R5, -RZ, RZ, 1.625, 0 ;  /* 0x3e800000ff057435 */ /* 0x000fc600000001ff */
[----:B------:R-:W-:Y:S01]  /*0220*/  FFMA R0, R11, R11, R0 ;  /* 0x0000000b0b007223 */ /* 0x000fe20000000000 */
[----:B------:R1:W-:Y:S06]  /*0230*/  @P0 STG.E desc[UR4][R2.64], R13 ;  /* 0x0000000d02000986 */ /* 0x0003ec000c101904 */
[----:B------:R-:W-:Y:S01]  /*0240*/  FFMA R0, R0, R5, 9.9999997473787516356e-06 ;  /* 0x3727c5ac00007423 */ /* 0x000fe20000000005 */
[----:B------:R-:W-:Y:S06]  /*0250*/  @!P0 EXIT ;  /* 0x000000000000894d */ /* 0x000fec0003800000 */
[----:B------:R-:W0:Y:S01]  /*0260*/  MUFU.RSQ R5, R0 ;  /* 0x0000000000057308 */ /* 0x000e220000001400 */
[----:B-12---:R-:W-:-:S05]  /*0270*/  IMAD.WIDE R2, R9, 0x4, R6 ;  /* 0x0000000409027825 */ /* 0x006fca00078e0206 */
[----:B0-----:R-:W-:Y:S01]  /*0280*/  STG.E desc[UR4][R2.64], R5 ;  /* 0x0000000502007986 */ /* 0x001fe2000c101904 */
[----:B------:R-:W-:Y:S05]  /*0290*/  EXIT ;  /* 0x000000000000794d */ /* 0x000fea0003800000 */
.L_x_0:
[----:B------:R-:W-:-:S00]  /*02a0*/  BRA `(.L_x_0) ;  /* 0xfffffffc00fc7947 */ /* 0x000fc0000383ffff */
[----:B------:R-:W-:-:S00]  /*02b0*/  NOP ;  /* 0x0000000000007918 */ /* 0x000fc00000000000 */
        /* <DEDUP_REMOVED lines=12> */
.L_x_1:


//--------------------- .nv.global.init           --------------------------
	.section	.nv.global.init,"aw",@progbits
.nv.global.init:
	.type		_$_str,@object
	.size		_$_str,(.L_0 - _$_str)
_$_str:
        /*0000*/ 	.byte	0x5f, 0x5f, 0x43, 0x55, 0x44, 0x41, 0x5f, 0x46, 0x54, 0x5a, 0x00
.L_0:


//--------------------- .nv.constant0.triton_poi_fused_native_layer_norm_8 --------------------------
	.section	.nv.constant0.triton_poi_fused_native_layer_norm_8,"a",@progbits
	.sectionflags	@""
	.align	4
.nv.constant0.triton_poi_fused_native_layer_norm_8:
	.zero		556
